//
// Generated by NVIDIA NVVM Compiler
//
// Compiler Build ID: CL-36424714
// Cuda compilation tools, release 13.0, V13.0.88
// Based on NVVM 20.0.0
//

.version 9.0
.target sm_100
.address_size 64

	// .globl	_Z15LHS_row_reorderPfS_Pi

.visible .entry _Z15LHS_row_reorderPfS_Pi(
	.param .u64 .ptr .align 1 _Z15LHS_row_reorderPfS_Pi_param_0,
	.param .u64 .ptr .align 1 _Z15LHS_row_reorderPfS_Pi_param_1,
	.param .u64 .ptr .align 1 _Z15LHS_row_reorderPfS_Pi_param_2
)
{
	.reg .b32 	%r<14>;
	.reg .b32 	%f<2>;
	.reg .b64 	%rd<13>;

	ld.param.u64 	%rd1, [_Z15LHS_row_reorderPfS_Pi_param_0];
	ld.param.u64 	%rd2, [_Z15LHS_row_reorderPfS_Pi_param_1];
	ld.param.u64 	%rd3, [_Z15LHS_row_reorderPfS_Pi_param_2];
	cvta.to.global.u64 	%rd4, %rd1;
	cvta.to.global.u64 	%rd5, %rd2;
	cvta.to.global.u64 	%rd6, %rd3;
	mov.u32 	%r1, %ctaid.y;
	shl.b32 	%r2, %r1, 2;
	mov.u32 	%r3, %tid.y;
	add.s32 	%r4, %r2, %r3;
	mov.u32 	%r5, %ctaid.x;
	mov.u32 	%r6, %tid.x;
	add.s32 	%r7, %r4, %r5;
	shl.b32 	%r8, %r7, 2;
	add.s32 	%r9, %r8, %r6;
	mul.wide.u32 	%rd7, %r4, 4;
	add.s64 	%rd8, %rd6, %rd7;
	ld.global.u32 	%r10, [%rd8];
	add.s32 	%r11, %r10, %r5;
	shl.b32 	%r12, %r11, 2;
	add.s32 	%r13, %r12, %r6;
	mul.wide.s32 	%rd9, %r13, 4;
	add.s64 	%rd10, %rd5, %rd9;
	ld.global.f32 	%f1, [%rd10];
	mul.wide.s32 	%rd11, %r9, 4;
	add.s64 	%rd12, %rd4, %rd11;
	st.global.f32 	[%rd12], %f1;
	ret;

}
	// .globl	_Z15LHS_col_reorderPfS_P6COLUMN
.visible .entry _Z15LHS_col_reorderPfS_P6COLUMN(
	.param .u64 .ptr .align 1 _Z15LHS_col_reorderPfS_P6COLUMN_param_0,
	.param .u64 .ptr .align 1 _Z15LHS_col_reorderPfS_P6COLUMN_param_1,
	.param .u64 .ptr .align 1 _Z15LHS_col_reorderPfS_P6COLUMN_param_2
)
{
	.reg .b32 	%r<18>;
	.reg .b32 	%f<2>;
	.reg .b64 	%rd<13>;

	ld.param.u64 	%rd1, [_Z15LHS_col_reorderPfS_P6COLUMN_param_0];
	ld.param.u64 	%rd2, [_Z15LHS_col_reorderPfS_P6COLUMN_param_1];
	ld.param.u64 	%rd3, [_Z15LHS_col_reorderPfS_P6COLUMN_param_2];
	cvta.to.global.u64 	%rd4, %rd1;
	cvta.to.global.u64 	%rd5, %rd2;
	cvta.to.global.u64 	%rd6, %rd3;
	mov.u32 	%r1, %ctaid.y;
	shl.b32 	%r2, %r1, 2;
	mov.u32 	%r3, %tid.y;
	add.s32 	%r4, %r2, %r3;
	mov.u32 	%r5, %ctaid.x;
	shl.b32 	%r6, %r5, 2;
	mov.u32 	%r7, %tid.x;
	add.s32 	%r8, %r6, %r7;
	add.s32 	%r9, %r5, %r4;
	shl.b32 	%r10, %r9, 2;
	add.s32 	%r11, %r10, %r7;
	shl.b32 	%r12, %r4, 2;
	shl.b32 	%r13, %r4, 1;
	and.b32  	%r14, %r13, 1048572;
	add.s32 	%r15, %r8, %r14;
	mul.wide.s32 	%rd7, %r15, 8;
	add.s64 	%rd8, %rd6, %rd7;
	ld.global.u32 	%r16, [%rd8];
	add.s32 	%r17, %r12, %r16;
	mul.wide.s32 	%rd9, %r17, 4;
	add.s64 	%rd10, %rd5, %rd9;
	ld.global.f32 	%f1, [%rd10];
	mul.wide.s32 	%rd11, %r11, 4;
	add.s64 	%rd12, %rd4, %rd11;
	st.global.f32 	[%rd12], %f1;
	ret;

}
	// .globl	_Z12get_nz_blockPiPf
.visible .entry _Z12get_nz_blockPiPf(
	.param .u64 .ptr .align 1 _Z12get_nz_blockPiPf_param_0,
	.param .u64 .ptr .align 1 _Z12get_nz_blockPiPf_param_1
)
{
	.reg .pred 	%p<5>;
	.reg .b32 	%r<23>;
	.reg .b32 	%f<9>;
	.reg .b64 	%rd<9>;
	.reg .b64 	%fd<5>;

	ld.param.u64 	%rd1, [_Z12get_nz_blockPiPf_param_0];
	ld.param.u64 	%rd2, [_Z12get_nz_blockPiPf_param_1];
	cvta.to.global.u64 	%rd3, %rd2;
	cvta.to.global.u64 	%rd4, %rd1;
	mov.u32 	%r1, %ctaid.y;
	shl.b32 	%r2, %r1, 1;
	mov.u32 	%r3, %tid.y;
	add.s32 	%r4, %r2, %r3;
	mov.u32 	%r5, %ctaid.x;
	shl.b32 	%r6, %r5, 1;
	and.b32  	%r7, %r6, 2147483646;
	mov.u32 	%r8, %tid.x;
	add.s32 	%r9, %r7, %r8;
	shl.b32 	%r10, %r4, 1;
	add.s32 	%r11, %r10, %r9;
	mul.wide.s32 	%rd5, %r11, 4;
	add.s64 	%rd6, %rd4, %rd5;
	mov.b32 	%r12, 0;
	st.global.u32 	[%rd6], %r12;
	shl.b32 	%r13, %r4, 3;
	shl.b32 	%r14, %r9, 1;
	add.s32 	%r15, %r14, %r13;
	mul.wide.s32 	%rd7, %r15, 4;
	add.s64 	%rd8, %rd3, %rd7;
	ld.global.f32 	%f1, [%rd8];
	abs.f32 	%f2, %f1;
	cvt.f64.f32 	%fd1, %f2;
	setp.gt.f64 	%p1, %fd1, 0d3EB0C6F7A0B5ED8D;
	selp.u32 	%r16, 1, 0, %p1;
	st.global.u32 	[%rd6], %r16;
	ld.global.f32 	%f3, [%rd8+4];
	abs.f32 	%f4, %f3;
	cvt.f64.f32 	%fd2, %f4;
	setp.gt.f64 	%p2, %fd2, 0d3EB0C6F7A0B5ED8D;
	selp.u32 	%r17, 1, 0, %p2;
	add.s32 	%r18, %r16, %r17;
	st.global.u32 	[%rd6], %r18;
	ld.global.f32 	%f5, [%rd8+16];
	abs.f32 	%f6, %f5;
	cvt.f64.f32 	%fd3, %f6;
	setp.gt.f64 	%p3, %fd3, 0d3EB0C6F7A0B5ED8D;
	selp.u32 	%r19, 1, 0, %p3;
	add.s32 	%r20, %r18, %r19;
	st.global.u32 	[%rd6], %r20;
	ld.global.f32 	%f7, [%rd8+20];
	abs.f32 	%f8, %f7;
	cvt.f64.f32 	%fd4, %f8;
	setp.gt.f64 	%p4, %fd4, 0d3EB0C6F7A0B5ED8D;
	selp.u32 	%r21, 1, 0, %p4;
	add.s32 	%r22, %r20, %r21;
	st.global.u32 	[%rd6], %r22;
	ret;

}


// ===== COMPILED SASS (sm_100) =====

	.target	sm_100

	.elftype	@"ET_EXEC"


//--------------------- .note.nv.tkinfo           --------------------------
	.section	.note.nv.tkinfo,"",@"SHT_NOTE"
	.sectionflags	@"SHF_NOTE_NV_TKINFO"
	.tkinfo
        /*0018*/ 	.word	0x00000002
        /*0030*/ 	.string	""
        /*0030*/ 	.string	"ptxas"
        /*0030*/ 	.string	"Cuda compilation tools, release 13.0, V13.0.88"
        /*0030*/ 	.string	"Build cuda_13.0.r13.0/compiler.36424714_0"
        /*0030*/ 	.string	"-arch sm_100 -m 64 "



//--------------------- .note.nv.cuinfo           --------------------------
	.section	.note.nv.cuinfo,"",@"SHT_NOTE"
	.sectionflags	@"SHF_NOTE_NV_CUINFO"
        /*0018*/ 	.short	0x0002
        /*001a*/ 	.short	0x0064
        /*001c*/ 	.short	0x0082
	.zero		2


//--------------------- .nv.info                  --------------------------
	.section	.nv.info,"",@"SHT_CUDA_INFO"
	.align	4


	//----- nvinfo : EIATTR_REGCOUNT
	.align		4
        /*0000*/ 	.byte	0x04, 0x2f
        /*0002*/ 	.short	(.L_1 - .L_0)
	.align		4
.L_0:
        /*0004*/ 	.word	index@(_Z15LHS_row_reorderPfS_Pi)
        /*0008*/ 	.word	0x0000000c


	//----- nvinfo : EIATTR_FRAME_SIZE
	.align		4
.L_1:
        /*000c*/ 	.byte	0x04, 0x11
        /*000e*/ 	.short	(.L_3 - .L_2)
	.align		4
.L_2:
        /*0010*/ 	.word	index@(_Z15LHS_row_reorderPfS_Pi)
        /*0014*/ 	.word	0x00000000


	//----- nvinfo : EIATTR_REGCOUNT
	.align		4
.L_3:
        /*0018*/ 	.byte	0x04, 0x2f
        /*001a*/ 	.short	(.L_5 - .L_4)
	.align		4
.L_4:
        /*001c*/ 	.word	index@(_Z15LHS_col_reorderPfS_P6COLUMN)
        /*0020*/ 	.word	0x0000000c


	//----- nvinfo : EIATTR_FRAME_SIZE
	.align		4
.L_5:
        /*0024*/ 	.byte	0x04, 0x11
        /*0026*/ 	.short	(.L_7 - .L_6)
	.align		4
.L_6:
        /*0028*/ 	.word	index@(_Z15LHS_col_reorderPfS_P6COLUMN)
        /*002c*/ 	.word	0x00000000


	//----- nvinfo : EIATTR_REGCOUNT
	.align		4
.L_7:
        /*0030*/ 	.byte	0x04, 0x2f
        /*0032*/ 	.short	(.L_9 - .L_8)
	.align		4
.L_8:
        /*0034*/ 	.word	index@(_Z12get_nz_blockPiPf)
        /*0038*/ 	.word	0x00000010


	//----- nvinfo : EIATTR_FRAME_SIZE
	.align		4
.L_9:
        /*003c*/ 	.byte	0x04, 0x11
        /*003e*/ 	.short	(.L_11 - .L_10)
	.align		4
.L_10:
        /*0040*/ 	.word	index@(_Z12get_nz_blockPiPf)
        /*0044*/ 	.word	0x00000000


	//----- nvinfo : EIATTR_MIN_STACK_SIZE
	.align		4
.L_11:
        /*0048*/ 	.byte	0x04, 0x12
        /*004a*/ 	.short	(.L_13 - .L_12)
	.align		4
.L_12:
        /*004c*/ 	.word	index@(_Z12get_nz_blockPiPf)
        /*0050*/ 	.word	0x00000000


	//----- nvinfo : EIATTR_MIN_STACK_SIZE
	.align		4
.L_13:
        /*0054*/ 	.byte	0x04, 0x12
        /*0056*/ 	.short	(.L_15 - .L_14)
	.align		4
.L_14:
        /*0058*/ 	.word	index@(_Z15LHS_col_reorderPfS_P6COLUMN)
        /*005c*/ 	.word	0x00000000


	//----- nvinfo : EIATTR_MIN_STACK_SIZE
	.align		4
.L_15:
        /*0060*/ 	.byte	0x04, 0x12
        /*0062*/ 	.short	(.L_17 - .L_16)
	.align		4
.L_16:
        /*0064*/ 	.word	index@(_Z15LHS_row_reorderPfS_Pi)
        /*0068*/ 	.word	0x00000000
.L_17:


//--------------------- .nv.compat                --------------------------
	.section	.nv.compat,"",@"SHT_CUDA_COMPAT_INFO"
	.align	4
        /*0000*/ 	.byte	0x02, 0x09, 0x00, 0x00, 0x02, 0x02, 0x01, 0x00, 0x02, 0x05, 0x05, 0x00, 0x03, 0x07, 0x01, 0x01
        /*0010*/ 	.byte	0x02, 0x03, 0x00, 0x00, 0x02, 0x06, 0x01, 0x00, 0x04, 0x0b, 0x08, 0x00, 0x01, 0x00, 0x00, 0x00
        /*0020*/ 	.byte	0x00, 0x00, 0x00, 0x00


//--------------------- .nv.info._Z12get_nz_blockPiPf --------------------------
	.section	.nv.info._Z12get_nz_blockPiPf,"",@"SHT_CUDA_INFO"
	.sectionflags	@""
	.align	4


	//----- nvinfo : EIATTR_CUDA_API_VERSION
	.align		4
        /*0000*/ 	.byte	0x04, 0x37
        /*0002*/ 	.short	(.L_19 - .L_18)
.L_18:
        /*0004*/ 	.word	0x00000082


	//----- nvinfo : EIATTR_KPARAM_INFO
	.align		4
.L_19:
        /*0008*/ 	.byte	0x04, 0x17
        /*000a*/ 	.short	(.L_21 - .L_20)
.L_20:
        /*000c*/ 	.word	0x00000000
        /*0010*/ 	.short	0x0001
        /*0012*/ 	.short	0x0008
        /*0014*/ 	.byte	0x00, 0xf5, 0x21, 0x00


	//----- nvinfo : EIATTR_KPARAM_INFO
	.align		4
.L_21:
        /*0018*/ 	.byte	0x04, 0x17
        /*001a*/ 	.short	(.L_23 - .L_22)
.L_22:
        /*001c*/ 	.word	0x00000000
        /*0020*/ 	.short	0x0000
        /*0022*/ 	.short	0x0000
        /*0024*/ 	.byte	0x00, 0xf5, 0x21, 0x00


	//----- nvinfo : EIATTR_SPARSE_MMA_MASK
	.align		4
.L_23:
        /*0028*/ 	.byte	0x03, 0x50
        /*002a*/ 	.short	0x0000


	//----- nvinfo : EIATTR_MAXREG_COUNT
	.align		4
        /*002c*/ 	.byte	0x03, 0x1b
        /*002e*/ 	.short	0x00ff


	//----- nvinfo : EIATTR_MERCURY_ISA_VERSION
	.align		4
        /*0030*/ 	.byte	0x03, 0x5f
        /*0032*/ 	.short	0x0101


	//----- nvinfo : EIATTR_VRC_CTA_INIT_COUNT
	.align		4
        /*0034*/ 	.byte	0x02, 0x4a
	.zero		1
	.zero		1


	//----- nvinfo : EIATTR_EXIT_INSTR_OFFSETS
	.align		4
        /*0038*/ 	.byte	0x04, 0x1c
        /*003a*/ 	.short	(.L_25 - .L_24)


	//   ....[0]....
.L_24:
        /*003c*/ 	.word	0x000002b0


	//----- nvinfo : EIATTR_CBANK_PARAM_SIZE
	.align		4
.L_25:
        /*0040*/ 	.byte	0x03, 0x19
        /*0042*/ 	.short	0x0010


	//----- nvinfo : EIATTR_PARAM_CBANK
	.align		4
        /*0044*/ 	.byte	0x04, 0x0a
        /*0046*/ 	.short	(.L_27 - .L_26)
	.align		4
.L_26:
        /*0048*/ 	.word	index@(.nv.constant0._Z12get_nz_blockPiPf)
        /*004c*/ 	.short	0x0380
        /*004e*/ 	.short	0x0010


	//----- nvinfo : EIATTR_SW_WAR
	.align		4
.L_27:
        /*0050*/ 	.byte	0x04, 0x36
        /*0052*/ 	.short	(.L_29 - .L_28)
.L_28:
        /*0054*/ 	.word	0x00000008
.L_29:


//--------------------- .nv.info._Z15LHS_col_reorderPfS_P6COLUMN --------------------------
	.section	.nv.info._Z15LHS_col_reorderPfS_P6COLUMN,"",@"SHT_CUDA_INFO"
	.sectionflags	@""
	.align	4


	//----- nvinfo : EIATTR_CUDA_API_VERSION
	.align		4
        /*0000*/ 	.byte	0x04, 0x37
        /*0002*/ 	.short	(.L_31 - .L_30)
.L_30:
        /*0004*/ 	.word	0x00000082


	//----- nvinfo : EIATTR_KPARAM_INFO
	.align		4
.L_31:
        /*0008*/ 	.byte	0x04, 0x17
        /*000a*/ 	.short	(.L_33 - .L_32)
.L_32:
        /*000c*/ 	.word	0x00000000
        /*0010*/ 	.short	0x0002
        /*0012*/ 	.short	0x0010
        /*0014*/ 	.byte	0x00, 0xf5, 0x21, 0x00


	//----- nvinfo : EIATTR_KPARAM_INFO
	.align		4
.L_33:
        /*0018*/ 	.byte	0x04, 0x17
        /*001a*/ 	.short	(.L_35 - .L_34)
.L_34:
        /*001c*/ 	.word	0x00000000
        /*0020*/ 	.short	0x0001
        /*0022*/ 	.short	0x0008
        /*0024*/ 	.byte	0x00, 0xf5, 0x21, 0x00


	//----- nvinfo : EIATTR_KPARAM_INFO
	.align		4
.L_35:
        /*0028*/ 	.byte	0x04, 0x17
        /*002a*/ 	.short	(.L_37 - .L_36)
.L_36:
        /*002c*/ 	.word	0x00000000
        /*0030*/ 	.short	0x0000
        /*0032*/ 	.short	0x0000
        /*0034*/ 	.byte	0x00, 0xf5, 0x21, 0x00


	//----- nvinfo : EIATTR_SPARSE_MMA_MASK
	.align		4
.L_37:
        /*0038*/ 	.byte	0x03, 0x50
        /*003a*/ 	.short	0x0000


	//----- nvinfo : EIATTR_MAXREG_COUNT
	.align		4
        /*003c*/ 	.byte	0x03, 0x1b
        /*003e*/ 	.short	0x00ff


	//----- nvinfo : EIATTR_MERCURY_ISA_VERSION
	.align		4
        /*0040*/ 	.byte	0x03, 0x5f
        /*0042*/ 	.short	0x0101


	//----- nvinfo : EIATTR_VRC_CTA_INIT_COUNT
	.align		4
        /*0044*/ 	.byte	0x02, 0x4a
	.zero		1
	.zero		1


	//----- nvinfo : EIATTR_EXIT_INSTR_OFFSETS
	.align		4
        /*0048*/ 	.byte	0x04, 0x1c
        /*004a*/ 	.short	(.L_39 - .L_38)


	//   ....[0]....
.L_38:
        /*004c*/ 	.word	0x00000170


	//----- nvinfo : EIATTR_CBANK_PARAM_SIZE
	.align		4
.L_39:
        /*0050*/ 	.byte	0x03, 0x19
        /*0052*/ 	.short	0x0018


	//----- nvinfo : EIATTR_PARAM_CBANK
	.align		4
        /*0054*/ 	.byte	0x04, 0x0a
        /*0056*/ 	.short	(.L_41 - .L_40)
	.align		4
.L_40:
        /*0058*/ 	.word	index@(.nv.constant0._Z15LHS_col_reorderPfS_P6COLUMN)
        /*005c*/ 	.short	0x0380
        /*005e*/ 	.short	0x0018


	//----- nvinfo : EIATTR_SW_WAR
	.align		4
.L_41:
        /*0060*/ 	.byte	0x04, 0x36
        /*0062*/ 	.short	(.L_43 - .L_42)
.L_42:
        /*0064*/ 	.word	0x00000008
.L_43:


//--------------------- .nv.info._Z15LHS_row_reorderPfS_Pi --------------------------
	.section	.nv.info._Z15LHS_row_reorderPfS_Pi,"",@"SHT_CUDA_INFO"
	.sectionflags	@""
	.align	4


	//----- nvinfo : EIATTR_CUDA_API_VERSION
	.align		4
        /*0000*/ 	.byte	0x04, 0x37
        /*0002*/ 	.short	(.L_45 - .L_44)
.L_44:
        /*0004*/ 	.word	0x00000082


	//----- nvinfo : EIATTR_KPARAM_INFO
	.align		4
.L_45:
        /*0008*/ 	.byte	0x04, 0x17
        /*000a*/ 	.short	(.L_47 - .L_46)
.L_46:
        /*000c*/ 	.word	0x00000000
        /*0010*/ 	.short	0x0002
        /*0012*/ 	.short	0x0010
        /*0014*/ 	.byte	0x00, 0xf5, 0x21, 0x00


	//----- nvinfo : EIATTR_KPARAM_INFO
	.align		4
.L_47:
        /*0018*/ 	.byte	0x04, 0x17
        /*001a*/ 	.short	(.L_49 - .L_48)
.L_48:
        /*001c*/ 	.word	0x00000000
        /*0020*/ 	.short	0x0001
        /*0022*/ 	.short	0x0008
        /*0024*/ 	.byte	0x00, 0xf5, 0x21, 0x00


	//----- nvinfo : EIATTR_KPARAM_INFO
	.align		4
.L_49:
        /*0028*/ 	.byte	0x04, 0x17
        /*002a*/ 	.short	(.L_51 - .L_50)
.L_50:
        /*002c*/ 	.word	0x00000000
        /*0030*/ 	.short	0x0000
        /*0032*/ 	.short	0x0000
        /*0034*/ 	.byte	0x00, 0xf5, 0x21, 0x00


	//----- nvinfo : EIATTR_SPARSE_MMA_MASK
	.align		4
.L_51:
        /*0038*/ 	.byte	0x03, 0x50
        /*003a*/ 	.short	0x0000


	//----- nvinfo : EIATTR_MAXREG_COUNT
	.align		4
        /*003c*/ 	.byte	0x03, 0x1b
        /*003e*/ 	.short	0x00ff


	//----- nvinfo : EIATTR_MERCURY_ISA_VERSION
	.align		4
        /*0040*/ 	.byte	0x03, 0x5f
        /*0042*/ 	.short	0x0101


	//----- nvinfo : EIATTR_VRC_CTA_INIT_COUNT
	.align		4
        /*0044*/ 	.byte	0x02, 0x4a
	.zero		1
	.zero		1


	//----- nvinfo : EIATTR_EXIT_INSTR_OFFSETS
	.align		4
        /*0048*/ 	.byte	0x04, 0x1c
        /*004a*/ 	.short	(.L_53 - .L_52)


	//   ....[0]....
.L_52:
        /*004c*/ 	.word	0x00000140


	//----- nvinfo : EIATTR_CBANK_PARAM_SIZE
	.align		4
.L_53:
        /*0050*/ 	.byte	0x03, 0x19
        /*0052*/ 	.short	0x0018


	//----- nvinfo : EIATTR_PARAM_CBANK
	.align		4
        /*0054*/ 	.byte	0x04, 0x0a
        /*0056*/ 	.short	(.L_55 - .L_54)
	.align		4
.L_54:
        /*0058*/ 	.word	index@(.nv.constant0._Z15LHS_row_reorderPfS_Pi)
        /*005c*/ 	.short	0x0380
        /*005e*/ 	.short	0x0018


	//----- nvinfo : EIATTR_SW_WAR
	.align		4
.L_55:
        /*0060*/ 	.byte	0x04, 0x36
        /*0062*/ 	.short	(.L_57 - .L_56)
.L_56:
        /*0064*/ 	.word	0x00000008
.L_57:


//--------------------- .nv.callgraph             --------------------------
	.section	.nv.callgraph,"",@"SHT_CUDA_CALLGRAPH"
	.align	4
	.sectionentsize	8
	.align		4
        /*0000*/ 	.word	0x00000000
	.align		4
        /*0004*/ 	.word	0xffffffff
	.align		4
        /*0008*/ 	.word	0x00000000
	.align		4
        /*000c*/ 	.word	0xfffffffe
	.align		4
        /*0010*/ 	.word	0x00000000
	.align		4
        /*0014*/ 	.word	0xfffffffd
	.align		4
        /*0018*/ 	.word	0x00000000
	.align		4
        /*001c*/ 	.word	0xfffffffc


//--------------------- .text._Z12get_nz_blockPiPf --------------------------
	.section	.text._Z12get_nz_blockPiPf,"ax",@progbits
	.align	128
        .global         _Z12get_nz_blockPiPf
        .type           _Z12get_nz_blockPiPf,@function
        .size           _Z12get_nz_blockPiPf,(.L_x_3 - _Z12get_nz_blockPiPf)
        .other          _Z12get_nz_blockPiPf,@"STO_CUDA_ENTRY STV_DEFAULT"
_Z12get_nz_blockPiPf:
.text._Z12get_nz_blockPiPf:
[----:B------:R-:W-:Y:S08]  /*0000*/  LDC R1, c[0x0][0x37c] ;  /* 0x0000df00ff017b82 */ /* 0x000ff00000000800 */
[----:B------:R-:W0:Y:S01]  /*0010*/  S2UR UR4, SR_CTAID.X ;  /* 0x00000000000479c3 */ /* 0x000e220000002500 */
[----:B------:R-:W1:Y:S01]  /*0020*/  S2R R0, SR_CTAID.Y ;  /* 0x0000000000007919 */ /* 0x000e620000002600 */
[----:B------:R-:W2:Y:S01]  /*0030*/  LDCU.64 UR6, c[0x0][0x358] ;  /* 0x00006b00ff0677ac */ /* 0x000ea20008000a00 */
[----:B------:R-:W1:Y:S05]  /*0040*/  S2R R7, SR_TID.Y ;  /* 0x0000000000077919 */ /* 0x000e6a0000002200 */
[----:B------:R-:W3:Y:S01]  /*0050*/  LDC.64 R2, c[0x0][0x380] ;  /* 0x0000e000ff027b82 */ /* 0x000ee20000000a00 */
[----:B------:R-:W4:Y:S07]  /*0060*/  S2R R6, SR_TID.X ;  /* 0x0000000000067919 */ /* 0x000f2e0000002100 */
[----:B------:R-:W5:Y:S01]  /*0070*/  LDC.64 R4, c[0x0][0x388] ;  /* 0x0000e200ff047b82 */ /* 0x000f620000000a00 */
[----:B0-----:R-:W-:-:S04]  /*0080*/  USHF.L.U32 UR4, UR4, 0x1, URZ ;  /* 0x0000000104047899 */ /* 0x001fc800080006ff */
[----:B------:R-:W-:Y:S01]  /*0090*/  ULOP3.LUT UR4, UR4, 0x7ffffffe, URZ, 0xc0, !UPT ;  /* 0x7ffffffe04047892 */ /* 0x000fe2000f8ec0ff */
[----:B-1----:R-:W-:-:S05]  /*00a0*/  LEA R0, R0, R7, 0x1 ;  /* 0x0000000700007211 */ /* 0x002fca00078e08ff */
[----:B----4-:R-:W-:-:S05]  /*00b0*/  IADD3 R7, PT, PT, R6, UR4, RZ ;  /* 0x0000000406077c10 */ /* 0x010fca000fffe0ff */
[C---:B------:R-:W-:Y:S01]  /*00c0*/  IMAD R9, R0.reuse, 0x4, R7 ;  /* 0x0000000400097824 */ /* 0x040fe200078e0207 */
[----:B------:R-:W-:-:S03]  /*00d0*/  LEA R7, R0, R7, 0x1 ;  /* 0x0000000700077211 */ /* 0x000fc600078e08ff */
[----:B------:R-:W-:Y:S02]  /*00e0*/  IMAD.SHL.U32 R9, R9, 0x2, RZ ;  /* 0x0000000209097824 */ /* 0x000fe400078e00ff */
[----:B---3--:R-:W-:-:S04]  /*00f0*/  IMAD.WIDE R2, R7, 0x4, R2 ;  /* 0x0000000407027825 */ /* 0x008fc800078e0202 */
[----:B-----5:R-:W-:Y:S01]  /*0100*/  IMAD.WIDE R4, R9, 0x4, R4 ;  /* 0x0000000409047825 */ /* 0x020fe200078e0204 */
[----:B--2---:R-:W-:Y:S04]  /*0110*/  STG.E desc[UR6][R2.64], RZ ;  /* 0x000000ff02007986 */ /* 0x004fe8000c101906 */
[----:B------:R-:W2:Y:S01]  /*0120*/  LDG.E R0, desc[UR6][R4.64] ;  /* 0x0000000604007981 */ /* 0x000ea2000c1e1900 */
[----:B------:R-:W-:Y:S01]  /*0130*/  UMOV UR4, 0xa0b5ed8d ;  /* 0xa0b5ed8d00047882 */ /* 0x000fe20000000000 */
[----:B------:R-:W-:Y:S01]  /*0140*/  UMOV UR5, 0x3eb0c6f7 ;  /* 0x3eb0c6f700057882 */ /* 0x000fe20000000000 */
[----:B--2---:R-:W0:Y:S02]  /*0150*/  F2F.F64.F32 R6, |R0| ;  /* 0x4000000000067310 */ /* 0x004e240000201800 */
[----:B0-----:R-:W-:-:S06]  /*0160*/  DSETP.GT.AND P0, PT, R6, UR4, PT ;  /* 0x0000000406007e2a */ /* 0x001fcc000bf04000 */
[----:B------:R-:W-:-:S05]  /*0170*/  SEL R9, RZ, 0x1, !P0 ;  /* 0x00000001ff097807 */ /* 0x000fca0004000000 */
[----:B------:R-:W-:Y:S04]  /*0180*/  STG.E desc[UR6][R2.64], R9 ;  /* 0x0000000902007986 */ /* 0x000fe8000c101906 */
[----:B------:R-:W2:Y:S01]  /*0190*/  LDG.E R8, desc[UR6][R4.64+0x4] ;  /* 0x0000040604087981 */ /* 0x000ea2000c1e1900 */
[----:B------:R-:W-:Y:S01]  /*01a0*/  IADD3 R11, PT, PT, R9, 0x1, RZ ;  /* 0x00000001090b7810 */ /* 0x000fe20007ffe0ff */
[----:B--2---:R-:W0:Y:S02]  /*01b0*/  F2F.F64.F32 R6, |R8| ;  /* 0x4000000800067310 */ /* 0x004e240000201800 */
[----:B0-----:R-:W-:-:S14]  /*01c0*/  DSETP.GT.AND P0, PT, R6, UR4, PT ;  /* 0x0000000406007e2a */ /* 0x001fdc000bf04000 */
[----:B------:R-:W-:-:S05]  /*01d0*/  @!P0 IMAD.MOV R11, RZ, RZ, R9 ;  /* 0x000000ffff0b8224 */ /* 0x000fca00078e0209 */
[----:B------:R-:W-:Y:S04]  /*01e0*/  STG.E desc[UR6][R2.64], R11 ;  /* 0x0000000b02007986 */ /* 0x000fe8000c101906 */
[----:B------:R-:W2:Y:S01]  /*01f0*/  LDG.E R0, desc[UR6][R4.64+0x10] ;  /* 0x0000100604007981 */ /* 0x000ea2000c1e1900 */
[----:B------:R-:W-:Y:S01]  /*0200*/  IADD3 R13, PT, PT, R11, 0x1, RZ ;  /* 0x000000010b0d7810 */ /* 0x000fe20007ffe0ff */
[----:B--2---:R-:W0:Y:S02]  /*0210*/  F2F.F64.F32 R6, |R0| ;  /* 0x4000000000067310 */ /* 0x004e240000201800 */
[----:B0-----:R-:W-:-:S14]  /*0220*/  DSETP.GT.AND P0, PT, R6, UR4, PT ;  /* 0x0000000406007e2a */ /* 0x001fdc000bf04000 */
[----:B------:R-:W-:-:S05]  /*0230*/  @!P0 IMAD.MOV R13, RZ, RZ, R11 ;  /* 0x000000ffff0d8224 */ /* 0x000fca00078e020b */
[----:B------:R-:W-:Y:S04]  /*0240*/  STG.E desc[UR6][R2.64], R13 ;  /* 0x0000000d02007986 */ /* 0x000fe8000c101906 */
[----:B------:R-:W2:Y:S02]  /*0250*/  LDG.E R6, desc[UR6][R4.64+0x14] ;  /* 0x0000140604067981 */ /* 0x000ea4000c1e1900 */
[----:B--2---:R-:W0:Y:S02]  /*0260*/  F2F.F64.F32 R6, |R6| ;  /* 0x4000000600067310 */ /* 0x004e240000201800 */
[----:B0-----:R-:W-:Y:S01]  /*0270*/  DSETP.GT.AND P0, PT, R6, UR4, PT ;  /* 0x0000000406007e2a */ /* 0x001fe2000bf04000 */
[----:B------:R-:W-:-:S13]  /*0280*/  IADD3 R7, PT, PT, R13, 0x1, RZ ;  /* 0x000000010d077810 */ /* 0x000fda0007ffe0ff */
[----:B------:R-:W-:-:S05]  /*0290*/  @!P0 IMAD.MOV R7, RZ, RZ, R13 ;  /* 0x000000ffff078224 */ /* 0x000fca00078e020d */
[----:B------:R-:W-:Y:S01]  /*02a0*/  STG.E desc[UR6][R2.64], R7 ;  /* 0x0000000702007986 */ /* 0x000fe2000c101906 */
[----:B------:R-:W-:Y:S05]  /*02b0*/  EXIT ;  /* 0x000000000000794d */ /* 0x000fea0003800000 */
.L_x_0:
[----:B------:R-:W-:-:S00]  /*02c0*/  BRA `(.L_x_0) ;  /* 0xfffffffc00fc7947 */ /* 0x000fc0000383ffff */
[----:B------:R-:W-:-:S00]  /*02d0*/  NOP ;  /* 0x0000000000007918 */ /* 0x000fc00000000000 */
        /* <DEDUP_REMOVED lines=10> */
.L_x_3:


//--------------------- .text._Z15LHS_col_reorderPfS_P6COLUMN --------------------------
	.section	.text._Z15LHS_col_reorderPfS_P6COLUMN,"ax",@progbits
	.align	128
        .global         _Z15LHS_col_reorderPfS_P6COLUMN
        .type           _Z15LHS_col_reorderPfS_P6COLUMN,@function
        .size           _Z15LHS_col_reorderPfS_P6COLUMN,(.L_x_4 - _Z15LHS_col_reorderPfS_P6COLUMN)
        .other          _Z15LHS_col_reorderPfS_P6COLUMN,@"STO_CUDA_ENTRY STV_DEFAULT"
_Z15LHS_col_reorderPfS_P6COLUMN:
.text._Z15LHS_col_reorderPfS_P6COLUMN:
[----:B------:R-:W-:Y:S01]  /*0000*/  LDC R1, c[0x0][0x37c] ;  /* 0x0000df00ff017b82 */ /* 0x000fe20000000800 */
[----:B------:R-:W0:Y:S07]  /*0010*/  S2R R0, SR_CTAID.Y ;  /* 0x0000000000007919 */ /* 0x000e2e0000002600 */
[----:B------:R-:W1:Y:S01]  /*0020*/  LDC.64 R2, c[0x0][0x390] ;  /* 0x0000e400ff027b82 */ /* 0x000e620000000a00 */
[----:B------:R-:W2:Y:S01]  /*0030*/  LDCU.64 UR4, c[0x0][0x358] ;  /* 0x00006b00ff0477ac */ /* 0x000ea20008000a00 */
[----:B------:R-:W0:Y:S01]  /*0040*/  S2R R5, SR_TID.Y ;  /* 0x0000000000057919 */ /* 0x000e220000002200 */
[----:B------:R-:W3:Y:S01]  /*0050*/  S2R R9, SR_CTAID.X ;  /* 0x0000000000097919 */ /* 0x000ee20000002500 */
[----:B------:R-:W3:Y:S01]  /*0060*/  S2R R8, SR_TID.X ;  /* 0x0000000000087919 */ /* 0x000ee20000002100 */
[----:B0-----:R-:W-:-:S04]  /*0070*/  LEA R0, R0, R5, 0x2 ;  /* 0x0000000500007211 */ /* 0x001fc800078e10ff */
[----:B------:R-:W-:Y:S01]  /*0080*/  SHF.L.U32 R5, R0, 0x1, RZ ;  /* 0x0000000100057819 */ /* 0x000fe200000006ff */
[----:B---3--:R-:W-:-:S03]  /*0090*/  IMAD R4, R9, 0x4, R8 ;  /* 0x0000000409047824 */ /* 0x008fc600078e0208 */
[----:B------:R-:W-:-:S04]  /*00a0*/  LOP3.LUT R5, R5, 0xffffc, RZ, 0xc0, !PT ;  /* 0x000ffffc05057812 */ /* 0x000fc800078ec0ff */
[----:B------:R-:W-:-:S05]  /*00b0*/  IADD3 R5, PT, PT, R4, R5, RZ ;  /* 0x0000000504057210 */ /* 0x000fca0007ffe0ff */
[----:B-1----:R-:W-:Y:S02]  /*00c0*/  IMAD.WIDE R2, R5, 0x8, R2 ;  /* 0x0000000805027825 */ /* 0x002fe400078e0202 */
[----:B------:R-:W0:Y:S04]  /*00d0*/  LDC.64 R4, c[0x0][0x388] ;  /* 0x0000e200ff047b82 */ /* 0x000e280000000a00 */
[----:B--2---:R-:W2:Y:S02]  /*00e0*/  LDG.E R3, desc[UR4][R2.64] ;  /* 0x0000000402037981 */ /* 0x004ea4000c1e1900 */
[----:B--2---:R-:W-:-:S04]  /*00f0*/  IMAD R7, R0, 0x4, R3 ;  /* 0x0000000400077824 */ /* 0x004fc800078e0203 */
[----:B0-----:R-:W-:Y:S02]  /*0100*/  IMAD.WIDE R4, R7, 0x4, R4 ;  /* 0x0000000407047825 */ /* 0x001fe400078e0204 */
[----:B------:R-:W0:Y:S04]  /*0110*/  LDC.64 R6, c[0x0][0x380] ;  /* 0x0000e000ff067b82 */ /* 0x000e280000000a00 */
[----:B------:R-:W2:Y:S01]  /*0120*/  LDG.E R5, desc[UR4][R4.64] ;  /* 0x0000000404057981 */ /* 0x000ea2000c1e1900 */
[----:B------:R-:W-:-:S04]  /*0130*/  IADD3 R0, PT, PT, R0, R9, RZ ;  /* 0x0000000900007210 */ /* 0x000fc80007ffe0ff */
[----:B------:R-:W-:-:S05]  /*0140*/  LEA R9, R0, R8, 0x2 ;  /* 0x0000000800097211 */ /* 0x000fca00078e10ff */
[----:B0-----:R-:W-:-:S05]  /*0150*/  IMAD.WIDE R6, R9, 0x4, R6 ;  /* 0x0000000409067825 */ /* 0x001fca00078e0206 */
[----:B--2---:R-:W-:Y:S01]  /*0160*/  STG.E desc[UR4][R6.64], R5 ;  /* 0x0000000506007986 */ /* 0x004fe2000c101904 */
[----:B------:R-:W-:Y:S05]  /*0170*/  EXIT ;  /* 0x000000000000794d */ /* 0x000fea0003800000 */
.L_x_1:
        /* <DEDUP_REMOVED lines=16> */
.L_x_4:


//--------------------- .text._Z15LHS_row_reorderPfS_Pi --------------------------
	.section	.text._Z15LHS_row_reorderPfS_Pi,"ax",@progbits
	.align	128
        .global         _Z15LHS_row_reorderPfS_Pi
        .type           _Z15LHS_row_reorderPfS_Pi,@function
        .size           _Z15LHS_row_reorderPfS_Pi,(.L_x_5 - _Z15LHS_row_reorderPfS_Pi)
        .other          _Z15LHS_row_reorderPfS_Pi,@"STO_CUDA_ENTRY STV_DEFAULT"
_Z15LHS_row_reorderPfS_Pi:
.text._Z15LHS_row_reorderPfS_Pi:
[----:B------:R-:W-:Y:S01]  /*0000*/  LDC R1, c[0x0][0x37c] ;  /* 0x0000df00ff017b82 */ /* 0x000fe20000000800 */
[----:B------:R-:W0:Y:S07]  /*0010*/  S2R R9, SR_CTAID.Y ;  /* 0x0000000000097919 */ /* 0x000e2e0000002600 */
[----:B------:R-:W1:Y:S01]  /*0020*/  LDC.64 R2, c[0x0][0x390] ;  /* 0x0000e400ff027b82 */ /* 0x000e620000000a00 */
[----:B------:R-:W2:Y:S01]  /*0030*/  LDCU.64 UR4, c[0x0][0x358] ;  /* 0x00006b00ff0477ac */ /* 0x000ea20008000a00 */
[----:B------:R-:W0:Y:S01]  /*0040*/  S2R R0, SR_TID.Y ;  /* 0x0000000000007919 */ /* 0x000e220000002200 */
[----:B------:R-:W3:Y:S05]  /*0050*/  S2R R8, SR_TID.X ;  /* 0x0000000000087919 */ /* 0x000eea0000002100 */
[----:B------:R-:W4:Y:S08]  /*0060*/  S2UR UR6, SR_CTAID.X ;  /* 0x00000000000679c3 */ /* 0x000f300000002500 */
[----:B------:R-:W5:Y:S01]  /*0070*/  LDC.64 R4, c[0x0][0x388] ;  /* 0x0000e200ff047b82 */ /* 0x000f620000000a00 */
[----:B0-----:R-:W-:-:S05]  /*0080*/  LEA R9, R9, R0, 0x2 ;  /* 0x0000000009097211 */ /* 0x001fca00078e10ff */
[----:B-1----:R-:W-:-:S06]  /*0090*/  IMAD.WIDE.U32 R2, R9, 0x4, R2 ;  /* 0x0000000409027825 */ /* 0x002fcc00078e0002 */
[----:B--2---:R-:W4:Y:S02]  /*00a0*/  LDG.E R2, desc[UR4][R2.64] ;  /* 0x0000000402027981 */ /* 0x004f24000c1e1900 */
[----:B----4-:R-:W-:-:S04]  /*00b0*/  IADD3 R0, PT, PT, R2, UR6, RZ ;  /* 0x0000000602007c10 */ /* 0x010fc8000fffe0ff */
[----:B---3--:R-:W-:-:S05]  /*00c0*/  LEA R7, R0, R8, 0x2 ;  /* 0x0000000800077211 */ /* 0x008fca00078e10ff */
[----:B-----5:R-:W-:Y:S02]  /*00d0*/  IMAD.WIDE R4, R7, 0x4, R4 ;  /* 0x0000000407047825 */ /* 0x020fe400078e0204 */
[----:B------:R-:W0:Y:S04]  /*00e0*/  LDC.64 R6, c[0x0][0x380] ;  /* 0x0000e000ff067b82 */ /* 0x000e280000000a00 */
[----:B------:R-:W2:Y:S01]  /*00f0*/  LDG.E R5, desc[UR4][R4.64] ;  /* 0x0000000404057981 */ /* 0x000ea2000c1e1900 */
[----:B------:R-:W-:-:S04]  /*0100*/  IADD3 R9, PT, PT, R9, UR6, RZ ;  /* 0x0000000609097c10 */ /* 0x000fc8000fffe0ff */
[----:B------:R-:W-:-:S05]  /*0110*/  LEA R9, R9, R8, 0x2 ;  /* 0x0000000809097211 */ /* 0x000fca00078e10ff */
[----:B0-----:R-:W-:-:S05]  /*0120*/  IMAD.WIDE R2, R9, 0x4, R6 ;  /* 0x0000000409027825 */ /* 0x001fca00078e0206 */
[----:B--2---:R-:W-:Y:S01]  /*0130*/  STG.E desc[UR4][R2.64], R5 ;  /* 0x0000000502007986 */ /* 0x004fe2000c101904 */
[----:B------:R-:W-:Y:S05]  /*0140*/  EXIT ;  /* 0x000000000000794d */ /* 0x000fea0003800000 */
.L_x_2:
        /* <DEDUP_REMOVED lines=11> */
.L_x_5:


//--------------------- .nv.shared.reserved.0     --------------------------
	.section	.nv.shared.reserved.0,"aw",@nobits
	.weak		__nv_reservedSMEM_offset_0_alias
	.size		__nv_reservedSMEM_offset_0_alias, 0, 64
	.other		__nv_reservedSMEM_offset_0_alias,@"STO_CUDA_RESERVED_SHARED STV_DEFAULT"
__nv_reservedSMEM_offset_0_alias:
	.zero		0
	.zero		64


//--------------------- .nv.constant0._Z12get_nz_blockPiPf --------------------------
	.section	.nv.constant0._Z12get_nz_blockPiPf,"a",@progbits
	.sectionflags	@""
	.align	4
.nv.constant0._Z12get_nz_blockPiPf:
	.zero		912


//--------------------- .nv.constant0._Z15LHS_col_reorderPfS_P6COLUMN --------------------------
	.section	.nv.constant0._Z15LHS_col_reorderPfS_P6COLUMN,"a",@progbits
	.sectionflags	@""
	.align	4
.nv.constant0._Z15LHS_col_reorderPfS_P6COLUMN:
	.zero		920


//--------------------- .nv.constant0._Z15LHS_row_reorderPfS_Pi --------------------------
	.section	.nv.constant0._Z15LHS_row_reorderPfS_Pi,"a",@progbits
	.sectionflags	@""
	.align	4
.nv.constant0._Z15LHS_row_reorderPfS_Pi:
	.zero		920


//--------------------- SYMBOLS --------------------------

	.type		.nv.reservedSmem.offset0,@object
	.size		.nv.reservedSmem.offset0,0x4
